//
// Generated by NVIDIA NVVM Compiler
//
// Compiler Build ID: CL-36424714
// Cuda compilation tools, release 13.0, V13.0.88
// Based on NVVM 20.0.0
//

.version 9.0
.target sm_100
.address_size 64

	// .globl	_Z4atomPiS_

.visible .entry _Z4atomPiS_(
	.param .u64 .ptr .align 1 _Z4atomPiS__param_0,
	.param .u64 .ptr .align 1 _Z4atomPiS__param_1
)
{
	.reg .b32 	%r<7>;
	.reg .b64 	%rd<6>;

	ld.param.u64 	%rd1, [_Z4atomPiS__param_0];
	ld.param.u64 	%rd4, [_Z4atomPiS__param_1];
	cvta.to.global.u64 	%rd5, %rd4;
	mov.b32 	%r2, 3;
	// begin inline asm
	atom.global.s32.add %r1, [%rd1], %r2;
	// end inline asm
	st.global.u32 	[%rd5], %r1;
	add.s64 	%rd2, %rd1, 4;
	mov.b32 	%r4, 1;
	// begin inline asm
	atom.global.s32.min %r3, [%rd2], %r4;
	// end inline asm
	st.global.u32 	[%rd5+4], %r3;
	add.s64 	%rd3, %rd1, 8;
	mov.b32 	%r6, 6;
	// begin inline asm
	atom.global.s32.max %r5, [%rd3], %r6;
	// end inline asm
	st.global.u32 	[%rd5+8], %r5;
	ret;

}


// ===== COMPILED SASS (sm_100) =====

	.target	sm_100

	.elftype	@"ET_EXEC"


//--------------------- .note.nv.tkinfo           --------------------------
	.section	.note.nv.tkinfo,"",@"SHT_NOTE"
	.sectionflags	@"SHF_NOTE_NV_TKINFO"
	.tkinfo
        /*0018*/ 	.word	0x00000002
        /*0030*/ 	.string	""
        /*0030*/ 	.string	"ptxas"
        /*0030*/ 	.string	"Cuda compilation tools, release 13.0, V13.0.88"
        /*0030*/ 	.string	"Build cuda_13.0.r13.0/compiler.36424714_0"
        /*0030*/ 	.string	"-arch sm_100 -m 64 "



//--------------------- .note.nv.cuinfo           --------------------------
	.section	.note.nv.cuinfo,"",@"SHT_NOTE"
	.sectionflags	@"SHF_NOTE_NV_CUINFO"
        /*0018*/ 	.short	0x0002
        /*001a*/ 	.short	0x0064
        /*001c*/ 	.short	0x0082
	.zero		2


//--------------------- .nv.info                  --------------------------
	.section	.nv.info,"",@"SHT_CUDA_INFO"
	.align	4


	//----- nvinfo : EIATTR_REGCOUNT
	.align		4
        /*0000*/ 	.byte	0x04, 0x2f
        /*0002*/ 	.short	(.L_1 - .L_0)
	.align		4
.L_0:
        /*0004*/ 	.word	index@(_Z4atomPiS_)
        /*0008*/ 	.word	0x00000010


	//----- nvinfo : EIATTR_FRAME_SIZE
	.align		4
.L_1:
        /*000c*/ 	.byte	0x04, 0x11
        /*000e*/ 	.short	(.L_3 - .L_2)
	.align		4
.L_2:
        /*0010*/ 	.word	index@(_Z4atomPiS_)
        /*0014*/ 	.word	0x00000000


	//----- nvinfo : EIATTR_MIN_STACK_SIZE
	.align		4
.L_3:
        /*0018*/ 	.byte	0x04, 0x12
        /*001a*/ 	.short	(.L_5 - .L_4)
	.align		4
.L_4:
        /*001c*/ 	.word	index@(_Z4atomPiS_)
        /*0020*/ 	.word	0x00000000
.L_5:


//--------------------- .nv.compat                --------------------------
	.section	.nv.compat,"",@"SHT_CUDA_COMPAT_INFO"
	.align	4
        /*0000*/ 	.byte	0x02, 0x09, 0x00, 0x00, 0x02, 0x02, 0x01, 0x00, 0x02, 0x05, 0x05, 0x00, 0x03, 0x07, 0x01, 0x01
        /*0010*/ 	.byte	0x02, 0x03, 0x00, 0x00, 0x02, 0x06, 0x01, 0x00, 0x04, 0x0b, 0x08, 0x00, 0x09, 0x00, 0x00, 0x00
        /*0020*/ 	.byte	0x00, 0x00, 0x00, 0x00


//--------------------- .nv.info._Z4atomPiS_      --------------------------
	.section	.nv.info._Z4atomPiS_,"",@"SHT_CUDA_INFO"
	.sectionflags	@""
	.align	4


	//----- nvinfo : EIATTR_CUDA_API_VERSION
	.align		4
        /*0000*/ 	.byte	0x04, 0x37
        /*0002*/ 	.short	(.L_7 - .L_6)
.L_6:
        /*0004*/ 	.word	0x00000082


	//----- nvinfo : EIATTR_KPARAM_INFO
	.align		4
.L_7:
        /*0008*/ 	.byte	0x04, 0x17
        /*000a*/ 	.short	(.L_9 - .L_8)
.L_8:
        /*000c*/ 	.word	0x00000000
        /*0010*/ 	.short	0x0001
        /*0012*/ 	.short	0x0008
        /*0014*/ 	.byte	0x00, 0xf5, 0x21, 0x00


	//----- nvinfo : EIATTR_KPARAM_INFO
	.align		4
.L_9:
        /*0018*/ 	.byte	0x04, 0x17
        /*001a*/ 	.short	(.L_11 - .L_10)
.L_10:
        /*001c*/ 	.word	0x00000000
        /*0020*/ 	.short	0x0000
        /*0022*/ 	.short	0x0000
        /*0024*/ 	.byte	0x00, 0xf5, 0x21, 0x00


	//----- nvinfo : EIATTR_SPARSE_MMA_MASK
	.align		4
.L_11:
        /*0028*/ 	.byte	0x03, 0x50
        /*002a*/ 	.short	0x0000


	//----- nvinfo : EIATTR_MAXREG_COUNT
	.align		4
        /*002c*/ 	.byte	0x03, 0x1b
        /*002e*/ 	.short	0x00ff


	//----- nvinfo : EIATTR_MERCURY_ISA_VERSION
	.align		4
        /*0030*/ 	.byte	0x03, 0x5f
        /*0032*/ 	.short	0x0101


	//----- nvinfo : EIATTR_INT_WARP_WIDE_INSTR_OFFSETS
	.align		4
        /*0034*/ 	.byte	0x04, 0x31
        /*0036*/ 	.short	(.L_13 - .L_12)


	//   ....[0]....
.L_12:
        /*0038*/ 	.word	0x00000020


	//   ....[1]....
        /*003c*/ 	.word	0x00000140


	//----- nvinfo : EIATTR_VRC_CTA_INIT_COUNT
	.align		4
.L_13:
        /*0040*/ 	.byte	0x02, 0x4a
	.zero		1
	.zero		1


	//----- nvinfo : EIATTR_EXIT_INSTR_OFFSETS
	.align		4
        /*0044*/ 	.byte	0x04, 0x1c
        /*0046*/ 	.short	(.L_15 - .L_14)


	//   ....[0]....
.L_14:
        /*0048*/ 	.word	0x000001c0


	//----- nvinfo : EIATTR_CBANK_PARAM_SIZE
	.align		4
.L_15:
        /*004c*/ 	.byte	0x03, 0x19
        /*004e*/ 	.short	0x0010


	//----- nvinfo : EIATTR_PARAM_CBANK
	.align		4
        /*0050*/ 	.byte	0x04, 0x0a
        /*0052*/ 	.short	(.L_17 - .L_16)
	.align		4
.L_16:
        /*0054*/ 	.word	index@(.nv.constant0._Z4atomPiS_)
        /*0058*/ 	.short	0x0380
        /*005a*/ 	.short	0x0010


	//----- nvinfo : EIATTR_SW_WAR
	.align		4
.L_17:
        /*005c*/ 	.byte	0x04, 0x36
        /*005e*/ 	.short	(.L_19 - .L_18)
.L_18:
        /*0060*/ 	.word	0x00000008
.L_19:


//--------------------- .nv.callgraph             --------------------------
	.section	.nv.callgraph,"",@"SHT_CUDA_CALLGRAPH"
	.align	4
	.sectionentsize	8
	.align		4
        /*0000*/ 	.word	0x00000000
	.align		4
        /*0004*/ 	.word	0xffffffff
	.align		4
        /*0008*/ 	.word	0x00000000
	.align		4
        /*000c*/ 	.word	0xfffffffe
	.align		4
        /*0010*/ 	.word	0x00000000
	.align		4
        /*0014*/ 	.word	0xfffffffd
	.align		4
        /*0018*/ 	.word	0x00000000
	.align		4
        /*001c*/ 	.word	0xfffffffc


//--------------------- .text._Z4atomPiS_         --------------------------
	.section	.text._Z4atomPiS_,"ax",@progbits
	.align	128
        .global         _Z4atomPiS_
        .type           _Z4atomPiS_,@function
        .size           _Z4atomPiS_,(.L_x_1 - _Z4atomPiS_)
        .other          _Z4atomPiS_,@"STO_CUDA_ENTRY STV_DEFAULT"
_Z4atomPiS_:
.text._Z4atomPiS_:
[----:B------:R-:W-:Y:S01]  /*0000*/  LDC R1, c[0x0][0x37c] ;  /* 0x0000df00ff017b82 */ /* 0x000fe20000000800 */
[----:B------:R-:W0:Y:S01]  /*0010*/  S2R R5, SR_LANEID ;  /* 0x0000000000057919 */ /* 0x000e220000000000 */
[----:B------:R-:W-:-:S06]  /*0020*/  VOTEU.ANY UR8, UPT, PT ;  /* 0x0000000000087886 */ /* 0x000fcc00038e0100 */
[----:B------:R-:W1:Y:S01]  /*0030*/  LDC.64 R2, c[0x0][0x380] ;  /* 0x0000e000ff027b82 */ /* 0x000e620000000a00 */
[----:B------:R-:W-:Y:S01]  /*0040*/  FLO.U32 R8, UR8 ;  /* 0x0000000800087d00 */ /* 0x000fe200080e0000 */
[----:B------:R-:W1:Y:S01]  /*0050*/  LDCU.64 UR6, c[0x0][0x358] ;  /* 0x00006b00ff0677ac */ /* 0x000e620008000a00 */
[----:B------:R-:W2:Y:S06]  /*0060*/  LDCU.64 UR4, c[0x0][0x380] ;  /* 0x00007000ff0477ac */ /* 0x000eac0008000a00 */
[----:B------:R-:W3:Y:S02]  /*0070*/  POPC R0, UR8 ;  /* 0x0000000800007d09 */ /* 0x000ee40008000000 */
[----:B---3--:R-:W-:Y:S01]  /*0080*/  IMAD R9, R0, 0x3, RZ ;  /* 0x0000000300097824 */ /* 0x008fe200078e02ff */
[----:B0-----:R-:W-:-:S13]  /*0090*/  ISETP.EQ.U32.AND P0, PT, R8, R5, PT ;  /* 0x000000050800720c */ /* 0x001fda0003f02070 */
[----:B-1----:R-:W3:Y:S01]  /*00a0*/  @P0 ATOMG.E.ADD.S32.STRONG.GPU PT, R9, desc[UR6][R2.64], R9 ;  /* 0x80000009020909a8 */ /* 0x002ee200081ef306 */
[----:B------:R-:W0:Y:S01]  /*00b0*/  LDC.64 R4, c[0x0][0x388] ;  /* 0x0000e200ff047b82 */ /* 0x000e220000000a00 */
[----:B--2---:R-:W-:Y:S01]  /*00c0*/  UIADD3 UR4, UP0, UPT, UR4, 0x4, URZ ;  /* 0x0000000404047890 */ /* 0x004fe2000ff1e0ff */
[----:B------:R-:W-:Y:S01]  /*00d0*/  HFMA2 R13, -RZ, RZ, 0, 5.9604644775390625e-08 ;  /* 0x00000001ff0d7431 */ /* 0x000fe200000001ff */
[----:B------:R-:W1:Y:S02]  /*00e0*/  S2R R0, SR_LTMASK ;  /* 0x0000000000007919 */ /* 0x000e640000003900 */
[----:B------:R-:W-:Y:S02]  /*00f0*/  UIADD3.X UR5, UPT, UPT, URZ, UR5, URZ, UP0, !UPT ;  /* 0x00000005ff057290 */ /* 0x000fe400087fe4ff */
[----:B------:R-:W-:-:S04]  /*0100*/  IMAD.U32 R6, RZ, RZ, UR4 ;  /* 0x00000004ff067e24 */ /* 0x000fc8000f8e00ff */
[----:B------:R-:W-:Y:S01]  /*0110*/  IMAD.U32 R7, RZ, RZ, UR5 ;  /* 0x00000005ff077e24 */ /* 0x000fe2000f8e00ff */
[----:B-1----:R-:W-:-:S04]  /*0120*/  LOP3.LUT R0, R0, UR8, RZ, 0xc0, !PT ;  /* 0x0000000800007c12 */ /* 0x002fc8000f8ec0ff */
[----:B------:R-:W1:Y:S01]  /*0130*/  POPC R11, R0 ;  /* 0x00000000000b7309 */ /* 0x000e620000000000 */
[----:B---3--:R-:W1:Y:S02]  /*0140*/  SHFL.IDX PT, R8, R9, R8, 0x1f ;  /* 0x00001f0809087589 */ /* 0x008e6400000e0000 */
[----:B-1----:R-:W-:-:S05]  /*0150*/  IMAD R3, R11, 0x3, R8 ;  /* 0x000000030b037824 */ /* 0x002fca00078e0208 */
[----:B0-----:R-:W-:Y:S04]  /*0160*/  STG.E desc[UR6][R4.64], R3 ;  /* 0x0000000304007986 */ /* 0x001fe8000c101906 */
[----:B------:R-:W2:Y:S01]  /*0170*/  ATOMG.E.MIN.S32.STRONG.GPU PT, R9, desc[UR6][R6.64], R13 ;  /* 0x8000000d060979a8 */ /* 0x000ea200089ef306 */
[----:B------:R-:W-:-:S03]  /*0180*/  MOV R11, 0x6 ;  /* 0x00000006000b7802 */ /* 0x000fc60000000f00 */
[----:B--2---:R-:W-:Y:S04]  /*0190*/  STG.E desc[UR6][R4.64+0x4], R9 ;  /* 0x0000040904007986 */ /* 0x004fe8000c101906 */
[----:B------:R-:W2:Y:S04]  /*01a0*/  ATOMG.E.MAX.S32.STRONG.GPU PT, R11, desc[UR6][R6.64+0x4], R11 ;  /* 0x8000040b060b79a8 */ /* 0x000ea800091ef306 */
[----:B--2---:R-:W-:Y:S01]  /*01b0*/  STG.E desc[UR6][R4.64+0x8], R11 ;  /* 0x0000080b04007986 */ /* 0x004fe2000c101906 */
[----:B------:R-:W-:Y:S05]  /*01c0*/  EXIT ;  /* 0x000000000000794d */ /* 0x000fea0003800000 */
.L_x_0:
[----:B------:R-:W-:-:S00]  /*01d0*/  BRA `(.L_x_0) ;  /* 0xfffffffc00fc7947 */ /* 0x000fc0000383ffff */
[----:B------:R-:W-:-:S00]  /*01e0*/  NOP ;  /* 0x0000000000007918 */ /* 0x000fc00000000000 */
        /* <DEDUP_REMOVED lines=9> */
.L_x_1:


//--------------------- .nv.shared.reserved.0     --------------------------
	.section	.nv.shared.reserved.0,"aw",@nobits
	.weak		__nv_reservedSMEM_offset_0_alias
	.size		__nv_reservedSMEM_offset_0_alias, 0, 64
	.other		__nv_reservedSMEM_offset_0_alias,@"STO_CUDA_RESERVED_SHARED STV_DEFAULT"
__nv_reservedSMEM_offset_0_alias:
	.zero		0
	.zero		64


//--------------------- .nv.constant0._Z4atomPiS_ --------------------------
	.section	.nv.constant0._Z4atomPiS_,"a",@progbits
	.sectionflags	@""
	.align	4
.nv.constant0._Z4atomPiS_:
	.zero		912


//--------------------- SYMBOLS --------------------------

	.type		.nv.reservedSmem.offset0,@object
	.size		.nv.reservedSmem.offset0,0x4
